	.headerflags	@"EF_CUDA_TEXMODE_UNIFIED EF_CUDA_64BIT_ADDRESS EF_CUDA_SM86 EF_CUDA_VIRTUAL_SM(EF_CUDA_SM86)"
	.elftype	@"ET_EXEC"


//--------------------- .nv.info                  --------------------------
	.section	.nv.info,"",@"SHT_CUDA_INFO"
	.align	4


	//----- nvinfo : EIATTR_REGCOUNT
	.align		4
        /*0000*/ 	.byte	0x04, 0x2f
        /*0002*/ 	.short	(.L_1 - .L_0)
	.align		4
.L_0:
        /*0004*/ 	.word	index@(cujit)
        /*0008*/ 	.word	0x0000000e


	//----- nvinfo : EIATTR_MAX_STACK_SIZE
	.align		4
.L_1:
        /*000c*/ 	.byte	0x04, 0x23
        /*000e*/ 	.short	(.L_3 - .L_2)
	.align		4
.L_2:
        /*0010*/ 	.word	index@(cujit)
        /*0014*/ 	.word	0x00000000


	//----- nvinfo : EIATTR_MIN_STACK_SIZE
	.align		4
.L_3:
        /*0018*/ 	.byte	0x04, 0x12
        /*001a*/ 	.short	(.L_5 - .L_4)
	.align		4
.L_4:
        /*001c*/ 	.word	index@(cujit)
        /*0020*/ 	.word	0x00000000


	//----- nvinfo : EIATTR_FRAME_SIZE
	.align		4
.L_5:
        /*0024*/ 	.byte	0x04, 0x11
        /*0026*/ 	.short	(.L_7 - .L_6)
	.align		4
.L_6:
        /*0028*/ 	.word	index@(cujit)
        /*002c*/ 	.word	0x00000000
.L_7:


//--------------------- .nv.info.cujit            --------------------------
	.section	.nv.info.cujit,"",@"SHT_CUDA_INFO"
	.align	4


	//----- nvinfo : EIATTR_CUDA_API_VERSION
	.align		4
        /*0000*/ 	.byte	0x04, 0x37
        /*0002*/ 	.short	(.L_9 - .L_8)
.L_8:
        /*0004*/ 	.word	0x00000078


	//----- nvinfo : EIATTR_SW2861232_WAR
	.align		4
.L_9:
        /*0008*/ 	.byte	0x01, 0x35
	.zero		2


	//----- nvinfo : EIATTR_PARAM_CBANK
	.align		4
        /*000c*/ 	.byte	0x04, 0x0a
        /*000e*/ 	.short	(.L_11 - .L_10)
	.align		4
.L_10:
        /*0010*/ 	.word	index@(.nv.constant0.cujit)
        /*0014*/ 	.short	0x0160
        /*0016*/ 	.short	0x0020


	//----- nvinfo : EIATTR_CBANK_PARAM_SIZE
	.align		4
.L_11:
        /*0018*/ 	.byte	0x03, 0x19
        /*001a*/ 	.short	0x0020


	//----- nvinfo : EIATTR_KPARAM_INFO
	.align		4
        /*001c*/ 	.byte	0x04, 0x17
        /*001e*/ 	.short	(.L_13 - .L_12)
.L_12:
        /*0020*/ 	.word	0x00000000
        /*0024*/ 	.short	0x0000
        /*0026*/ 	.short	0x0000
        /*0028*/ 	.byte	0x00, 0xf0, 0x81, 0x00


	//----- nvinfo : EIATTR_MAXREG_COUNT
	.align		4
.L_13:
        /*002c*/ 	.byte	0x03, 0x1b
        /*002e*/ 	.short	0x00ff


	//----- nvinfo : EIATTR_EXIT_INSTR_OFFSETS
	.align		4
        /*0030*/ 	.byte	0x04, 0x1c
        /*0032*/ 	.short	(.L_15 - .L_14)


	//   ....[0]....
.L_14:
        /*0034*/ 	.word	0x00000050


	//   ....[1]....
        /*0038*/ 	.word	0x00000170


	//----- nvinfo : EIATTR_CRS_STACK_SIZE
	.align		4
.L_15:
        /*003c*/ 	.byte	0x04, 0x1e
        /*003e*/ 	.short	(.L_17 - .L_16)
.L_16:
        /*0040*/ 	.word	0x00000000
.L_17:


//--------------------- .nv.constant0.cujit       --------------------------
	.section	.nv.constant0.cujit,"a",@progbits
	.align	4
.nv.constant0.cujit:
	.zero		384


//--------------------- .text.cujit               --------------------------
	.section	.text.cujit,"ax",@progbits
	.sectioninfo	@"SHI_REGISTERS=14"
	.align	128
.text.cujit:
        .type           cujit,@function
        .size           cujit,(.L_x_2 - cujit)
        .other          cujit,@"STO_CUDA_ENTRY STV_DEFAULT"
cujit:
[----:B------:R-:W-:-:S02]  /*0000*/  IMAD.MOV.U32 R1, RZ, RZ, c[0x0][0x28] ;  /* 0x00000a00ff017624 */ /* 0x000fc400078e00ff */
[----:B------:R-:W0:Y:S04]  /*0010*/  S2R R0, SR_CTAID.X ;  /* 0x0000000000007919 */ /* 0x000e280000002500 */
[----:B------:R-:W0:Y:S02]  /*0020*/  S2R R3, SR_TID.X ;  /* 0x0000000000037919 */ /* 0x000e240000002100 */
[----:B0-----:R-:W-:-:S05]  /*0030*/  IMAD R0, R0, c[0x0][0x0], R3 ;  /* 0x0000000000007a24 */ /* 0x001fca00078e0203 */
[----:B------:R-:W-:-:S13]  /*0040*/  ISETP.GE.U32.AND P0, PT, R0, c[0x0][0x160], PT ;  /* 0x0000580000007a0c */ /* 0x000fda0003f06070 */
[----:B------:R-:W-:Y:S05]  /*0050*/  @P0 EXIT ;  /* 0x000000000000094d */ /* 0x000fea0003800000 */
[----:B------:R-:W-:-:S02]  /*0060*/  ULDC.64 UR4, c[0x0][0x118] ;  /* 0x0000460000047ab9 */ /* 0x000fc40000000a00 */
.L_x_0:
[C---:B0-----:R-:W-:Y:S02]  /*0070*/  IMAD.SHL.U32 R6, R0.reuse, 0x4, RZ ;  /* 0x0000000400067824 */ /* 0x041fe400078e00ff */
[----:B------:R-:W-:-:S03]  /*0080*/  IMAD.HI.U32 R7, R0, 0x4, RZ ;  /* 0x0000000400077827 */ /* 0x000fc600078e00ff */
[C---:B------:R-:W-:Y:S02]  /*0090*/  IADD3 R4, P1, R6.reuse, c[0x0][0x170], RZ ;  /* 0x00005c0006047a10 */ /* 0x040fe40007f3e0ff */
[----:B------:R-:W-:Y:S02]  /*00a0*/  IADD3 R2, P0, R6, c[0x0][0x168], RZ ;  /* 0x00005a0006027a10 */ /* 0x000fe40007f1e0ff */
[C---:B------:R-:W-:Y:S02]  /*00b0*/  IADD3.X R5, R7.reuse, c[0x0][0x174], RZ, P1, !PT ;  /* 0x00005d0007057a10 */ /* 0x040fe40000ffe4ff */
[----:B------:R-:W-:-:S04]  /*00c0*/  IADD3.X R3, R7, c[0x0][0x16c], RZ, P0, !PT ;  /* 0x00005b0007037a10 */ /* 0x000fc800007fe4ff */
[----:B------:R-:W2:Y:S04]  /*00d0*/  LDG.E.EF R5, [R4.64] ;  /* 0x0000000404057981 */ /* 0x000ea8000c0e1900 */
[----:B------:R-:W2:Y:S01]  /*00e0*/  LDG.E.EF R2, [R2.64] ;  /* 0x0000000402027981 */ /* 0x000ea2000c0e1900 */
[----:B------:R-:W-:Y:S01]  /*00f0*/  IADD3 R6, P0, R6, c[0x0][0x178], RZ ;  /* 0x00005e0006067a10 */ /* 0x000fe20007f1e0ff */
[----:B------:R-:W-:-:S03]  /*0100*/  IMAD.MOV.U32 R11, RZ, RZ, c[0x0][0xc] ;  /* 0x00000300ff0b7624 */ /* 0x000fc600078e00ff */
[----:B------:R-:W-:Y:S01]  /*0110*/  IADD3.X R7, R7, c[0x0][0x17c], RZ, P0, !PT ;  /* 0x00005f0007077a10 */ /* 0x000fe200007fe4ff */
[----:B------:R-:W-:-:S05]  /*0120*/  IMAD R0, R11, c[0x0][0x0], R0 ;  /* 0x000000000b007a24 */ /* 0x000fca00078e0200 */
[----:B------:R-:W-:Y:S01]  /*0130*/  ISETP.GE.U32.AND P0, PT, R0, c[0x0][0x160], PT ;  /* 0x0000580000007a0c */ /* 0x000fe20003f06070 */
[----:B--2---:R-:W-:-:S05]  /*0140*/  FADD R9, R2, R5 ;  /* 0x0000000502097221 */ /* 0x004fca0000000000 */
[----:B------:R0:W-:Y:S07]  /*0150*/  STG.E.EF [R6.64], R9 ;  /* 0x0000000906007986 */ /* 0x0001ee000c001904 */
[----:B------:R-:W-:Y:S05]  /*0160*/  @!P0 BRA `(.L_x_0) ;  /* 0xffffff0000008947 */ /* 0x000fea000383ffff */
[----:B------:R-:W-:Y:S05]  /*0170*/  EXIT ;  /* 0x000000000000794d */ /* 0x000fea0003800000 */
.L_x_1:
[----:B------:R-:W-:-:S00]  /*0180*/  BRA `(.L_x_1) ;  /* 0xfffffff000007947 */ /* 0x000fc0000383ffff */
[----:B------:R-:W-:-:S00]  /*0190*/  NOP ;  /* 0x0000000000007918 */ /* 0x000fc00000000000 */
        /* <DEDUP_REMOVED lines=14> */
.L_x_2:
